//
// Generated by NVIDIA NVVM Compiler
//
// Compiler Build ID: CL-36424714
// Cuda compilation tools, release 13.0, V13.0.88
// Based on NVVM 20.0.0
//

.version 9.0
.target sm_100
.address_size 64

	// .globl	_Z16reciprocalKernelPfS_S_jj

.visible .entry _Z16reciprocalKernelPfS_S_jj(
	.param .u64 .ptr .align 1 _Z16reciprocalKernelPfS_S_jj_param_0,
	.param .u64 .ptr .align 1 _Z16reciprocalKernelPfS_S_jj_param_1,
	.param .u64 .ptr .align 1 _Z16reciprocalKernelPfS_S_jj_param_2,
	.param .u32 _Z16reciprocalKernelPfS_S_jj_param_3,
	.param .u32 _Z16reciprocalKernelPfS_S_jj_param_4
)
{


	ret;

}


// ===== COMPILED SASS (sm_100) =====

	.target	sm_100

	.elftype	@"ET_EXEC"


//--------------------- .note.nv.tkinfo           --------------------------
	.section	.note.nv.tkinfo,"",@"SHT_NOTE"
	.sectionflags	@"SHF_NOTE_NV_TKINFO"
	.tkinfo
        /*0018*/ 	.word	0x00000002
        /*0030*/ 	.string	""
        /*0030*/ 	.string	"ptxas"
        /*0030*/ 	.string	"Cuda compilation tools, release 13.0, V13.0.88"
        /*0030*/ 	.string	"Build cuda_13.0.r13.0/compiler.36424714_0"
        /*0030*/ 	.string	"-arch sm_100 -m 64 "



//--------------------- .note.nv.cuinfo           --------------------------
	.section	.note.nv.cuinfo,"",@"SHT_NOTE"
	.sectionflags	@"SHF_NOTE_NV_CUINFO"
        /*0018*/ 	.short	0x0002
        /*001a*/ 	.short	0x0064
        /*001c*/ 	.short	0x0082
	.zero		2


//--------------------- .nv.info                  --------------------------
	.section	.nv.info,"",@"SHT_CUDA_INFO"
	.align	4


	//----- nvinfo : EIATTR_REGCOUNT
	.align		4
        /*0000*/ 	.byte	0x04, 0x2f
        /*0002*/ 	.short	(.L_1 - .L_0)
	.align		4
.L_0:
        /*0004*/ 	.word	index@(_Z16reciprocalKernelPfS_S_jj)
        /*0008*/ 	.word	0x00000004


	//----- nvinfo : EIATTR_FRAME_SIZE
	.align		4
.L_1:
        /*000c*/ 	.byte	0x04, 0x11
        /*000e*/ 	.short	(.L_3 - .L_2)
	.align		4
.L_2:
        /*0010*/ 	.word	index@(_Z16reciprocalKernelPfS_S_jj)
        /*0014*/ 	.word	0x00000000


	//----- nvinfo : EIATTR_MIN_STACK_SIZE
	.align		4
.L_3:
        /*0018*/ 	.byte	0x04, 0x12
        /*001a*/ 	.short	(.L_5 - .L_4)
	.align		4
.L_4:
        /*001c*/ 	.word	index@(_Z16reciprocalKernelPfS_S_jj)
        /*0020*/ 	.word	0x00000000
.L_5:


//--------------------- .nv.compat                --------------------------
	.section	.nv.compat,"",@"SHT_CUDA_COMPAT_INFO"
	.align	4
        /*0000*/ 	.byte	0x02, 0x09, 0x00, 0x00, 0x02, 0x02, 0x01, 0x00, 0x02, 0x05, 0x05, 0x00, 0x03, 0x07, 0x01, 0x01
        /*0010*/ 	.byte	0x02, 0x03, 0x00, 0x00, 0x02, 0x06, 0x01, 0x00, 0x04, 0x0b, 0x08, 0x00, 0x09, 0x00, 0x00, 0x00
        /*0020*/ 	.byte	0x00, 0x00, 0x00, 0x00


//--------------------- .nv.info._Z16reciprocalKernelPfS_S_jj --------------------------
	.section	.nv.info._Z16reciprocalKernelPfS_S_jj,"",@"SHT_CUDA_INFO"
	.sectionflags	@""
	.align	4


	//----- nvinfo : EIATTR_CUDA_API_VERSION
	.align		4
        /*0000*/ 	.byte	0x04, 0x37
        /*0002*/ 	.short	(.L_7 - .L_6)
.L_6:
        /*0004*/ 	.word	0x00000082


	//----- nvinfo : EIATTR_KPARAM_INFO
	.align		4
.L_7:
        /*0008*/ 	.byte	0x04, 0x17
        /*000a*/ 	.short	(.L_9 - .L_8)
.L_8:
        /*000c*/ 	.word	0x00000000
        /*0010*/ 	.short	0x0004
        /*0012*/ 	.short	0x001c
        /*0014*/ 	.byte	0x00, 0xf0, 0x11, 0x00


	//----- nvinfo : EIATTR_KPARAM_INFO
	.align		4
.L_9:
        /*0018*/ 	.byte	0x04, 0x17
        /*001a*/ 	.short	(.L_11 - .L_10)
.L_10:
        /*001c*/ 	.word	0x00000000
        /*0020*/ 	.short	0x0003
        /*0022*/ 	.short	0x0018
        /*0024*/ 	.byte	0x00, 0xf0, 0x11, 0x00


	//----- nvinfo : EIATTR_KPARAM_INFO
	.align		4
.L_11:
        /*0028*/ 	.byte	0x04, 0x17
        /*002a*/ 	.short	(.L_13 - .L_12)
.L_12:
        /*002c*/ 	.word	0x00000000
        /*0030*/ 	.short	0x0002
        /*0032*/ 	.short	0x0010
        /*0034*/ 	.byte	0x00, 0xf5, 0x21, 0x00


	//----- nvinfo : EIATTR_KPARAM_INFO
	.align		4
.L_13:
        /*0038*/ 	.byte	0x04, 0x17
        /*003a*/ 	.short	(.L_15 - .L_14)
.L_14:
        /*003c*/ 	.word	0x00000000
        /*0040*/ 	.short	0x0001
        /*0042*/ 	.short	0x0008
        /*0044*/ 	.byte	0x00, 0xf5, 0x21, 0x00


	//----- nvinfo : EIATTR_KPARAM_INFO
	.align		4
.L_15:
        /*0048*/ 	.byte	0x04, 0x17
        /*004a*/ 	.short	(.L_17 - .L_16)
.L_16:
        /*004c*/ 	.word	0x00000000
        /*0050*/ 	.short	0x0000
        /*0052*/ 	.short	0x0000
        /*0054*/ 	.byte	0x00, 0xf5, 0x21, 0x00


	//----- nvinfo : EIATTR_SPARSE_MMA_MASK
	.align		4
.L_17:
        /*0058*/ 	.byte	0x03, 0x50
        /*005a*/ 	.short	0x0000


	//----- nvinfo : EIATTR_MAXREG_COUNT
	.align		4
        /*005c*/ 	.byte	0x03, 0x1b
        /*005e*/ 	.short	0x00ff


	//----- nvinfo : EIATTR_MERCURY_ISA_VERSION
	.align		4
        /*0060*/ 	.byte	0x03, 0x5f
        /*0062*/ 	.short	0x0101


	//----- nvinfo : EIATTR_VRC_CTA_INIT_COUNT
	.align		4
        /*0064*/ 	.byte	0x02, 0x4a
	.zero		1
	.zero		1


	//----- nvinfo : EIATTR_EXIT_INSTR_OFFSETS
	.align		4
        /*0068*/ 	.byte	0x04, 0x1c
        /*006a*/ 	.short	(.L_19 - .L_18)


	//   ....[0]....
.L_18:
        /*006c*/ 	.word	0x00000010


	//----- nvinfo : EIATTR_CBANK_PARAM_SIZE
	.align		4
.L_19:
        /*0070*/ 	.byte	0x03, 0x19
        /*0072*/ 	.short	0x0020


	//----- nvinfo : EIATTR_PARAM_CBANK
	.align		4
        /*0074*/ 	.byte	0x04, 0x0a
        /*0076*/ 	.short	(.L_21 - .L_20)
	.align		4
.L_20:
        /*0078*/ 	.word	index@(.nv.constant0._Z16reciprocalKernelPfS_S_jj)
        /*007c*/ 	.short	0x0380
        /*007e*/ 	.short	0x0020


	//----- nvinfo : EIATTR_SW_WAR
	.align		4
.L_21:
        /*0080*/ 	.byte	0x04, 0x36
        /*0082*/ 	.short	(.L_23 - .L_22)
.L_22:
        /*0084*/ 	.word	0x00000008
.L_23:


//--------------------- .nv.callgraph             --------------------------
	.section	.nv.callgraph,"",@"SHT_CUDA_CALLGRAPH"
	.align	4
	.sectionentsize	8
	.align		4
        /*0000*/ 	.word	0x00000000
	.align		4
        /*0004*/ 	.word	0xffffffff
	.align		4
        /*0008*/ 	.word	0x00000000
	.align		4
        /*000c*/ 	.word	0xfffffffe
	.align		4
        /*0010*/ 	.word	0x00000000
	.align		4
        /*0014*/ 	.word	0xfffffffd
	.align		4
        /*0018*/ 	.word	0x00000000
	.align		4
        /*001c*/ 	.word	0xfffffffc


//--------------------- .text._Z16reciprocalKernelPfS_S_jj --------------------------
	.section	.text._Z16reciprocalKernelPfS_S_jj,"ax",@progbits
	.align	128
        .global         _Z16reciprocalKernelPfS_S_jj
        .type           _Z16reciprocalKernelPfS_S_jj,@function
        .size           _Z16reciprocalKernelPfS_S_jj,(.L_x_1 - _Z16reciprocalKernelPfS_S_jj)
        .other          _Z16reciprocalKernelPfS_S_jj,@"STO_CUDA_ENTRY STV_DEFAULT"
_Z16reciprocalKernelPfS_S_jj:
.text._Z16reciprocalKernelPfS_S_jj:
[----:B------:R-:W-:Y:S01]  /*0000*/  LDC R1, c[0x0][0x37c] ;  /* 0x0000df00ff017b82 */ /* 0x000fe20000000800 */
[----:B------:R-:W-:Y:S05]  /*0010*/  EXIT ;  /* 0x000000000000794d */ /* 0x000fea0003800000 */
.L_x_0:
[----:B------:R-:W-:-:S00]  /*0020*/  BRA `(.L_x_0) ;  /* 0xfffffffc00fc7947 */ /* 0x000fc0000383ffff */
[----:B------:R-:W-:-:S00]  /*0030*/  NOP ;  /* 0x0000000000007918 */ /* 0x000fc00000000000 */
        /* <DEDUP_REMOVED lines=12> */
.L_x_1:


//--------------------- .nv.shared.reserved.0     --------------------------
	.section	.nv.shared.reserved.0,"aw",@nobits
	.weak		__nv_reservedSMEM_offset_0_alias
	.size		__nv_reservedSMEM_offset_0_alias, 0, 64
	.other		__nv_reservedSMEM_offset_0_alias,@"STO_CUDA_RESERVED_SHARED STV_DEFAULT"
__nv_reservedSMEM_offset_0_alias:
	.zero		0
	.zero		64


//--------------------- .nv.constant0._Z16reciprocalKernelPfS_S_jj --------------------------
	.section	.nv.constant0._Z16reciprocalKernelPfS_S_jj,"a",@progbits
	.sectionflags	@""
	.align	4
.nv.constant0._Z16reciprocalKernelPfS_S_jj:
	.zero		928


//--------------------- SYMBOLS --------------------------

	.type		.nv.reservedSmem.offset0,@object
	.size		.nv.reservedSmem.offset0,0x4
